//
// Generated by NVIDIA NVVM Compiler
//
// Compiler Build ID: CL-36424714
// Cuda compilation tools, release 13.0, V13.0.88
// Based on NVVM 20.0.0
//

.version 9.0
.target sm_100
.address_size 64

	// .globl	hello_kernel

.visible .entry hello_kernel(
	.param .u64 .ptr .align 1 hello_kernel_param_0,
	.param .u32 hello_kernel_param_1,
	.param .u32 hello_kernel_param_2
)
{
	.reg .pred 	%p<2>;
	.reg .b32 	%r<8>;
	.reg .b64 	%rd<5>;

	ld.param.u64 	%rd1, [hello_kernel_param_0];
	ld.param.u32 	%r3, [hello_kernel_param_1];
	ld.param.u32 	%r2, [hello_kernel_param_2];
	mov.u32 	%r4, %ctaid.x;
	mov.u32 	%r5, %ntid.x;
	mov.u32 	%r6, %tid.x;
	mad.lo.s32 	%r1, %r4, %r5, %r6;
	setp.ge.u32 	%p1, %r1, %r3;
	@%p1 bra 	$L__BB0_2;
	cvta.to.global.u64 	%rd2, %rd1;
	xor.b32  	%r7, %r2, %r1;
	mul.wide.u32 	%rd3, %r1, 4;
	add.s64 	%rd4, %rd2, %rd3;
	st.global.u32 	[%rd4], %r7;
$L__BB0_2:
	ret;

}


// ===== COMPILED SASS (sm_100) =====

	.target	sm_100

	.elftype	@"ET_EXEC"


//--------------------- .note.nv.tkinfo           --------------------------
	.section	.note.nv.tkinfo,"",@"SHT_NOTE"
	.sectionflags	@"SHF_NOTE_NV_TKINFO"
	.tkinfo
        /*0018*/ 	.word	0x00000002
        /*0030*/ 	.string	""
        /*0030*/ 	.string	"ptxas"
        /*0030*/ 	.string	"Cuda compilation tools, release 13.0, V13.0.88"
        /*0030*/ 	.string	"Build cuda_13.0.r13.0/compiler.36424714_0"
        /*0030*/ 	.string	"-arch sm_100 -m 64 "



//--------------------- .note.nv.cuinfo           --------------------------
	.section	.note.nv.cuinfo,"",@"SHT_NOTE"
	.sectionflags	@"SHF_NOTE_NV_CUINFO"
        /*0018*/ 	.short	0x0002
        /*001a*/ 	.short	0x0064
        /*001c*/ 	.short	0x0082
	.zero		2


//--------------------- .nv.info                  --------------------------
	.section	.nv.info,"",@"SHT_CUDA_INFO"
	.align	4


	//----- nvinfo : EIATTR_REGCOUNT
	.align		4
        /*0000*/ 	.byte	0x04, 0x2f
        /*0002*/ 	.short	(.L_1 - .L_0)
	.align		4
.L_0:
        /*0004*/ 	.word	index@(hello_kernel)
        /*0008*/ 	.word	0x00000008


	//----- nvinfo : EIATTR_FRAME_SIZE
	.align		4
.L_1:
        /*000c*/ 	.byte	0x04, 0x11
        /*000e*/ 	.short	(.L_3 - .L_2)
	.align		4
.L_2:
        /*0010*/ 	.word	index@(hello_kernel)
        /*0014*/ 	.word	0x00000000


	//----- nvinfo : EIATTR_MIN_STACK_SIZE
	.align		4
.L_3:
        /*0018*/ 	.byte	0x04, 0x12
        /*001a*/ 	.short	(.L_5 - .L_4)
	.align		4
.L_4:
        /*001c*/ 	.word	index@(hello_kernel)
        /*0020*/ 	.word	0x00000000
.L_5:


//--------------------- .nv.compat                --------------------------
	.section	.nv.compat,"",@"SHT_CUDA_COMPAT_INFO"
	.align	4
        /*0000*/ 	.byte	0x02, 0x09, 0x00, 0x00, 0x02, 0x02, 0x01, 0x00, 0x02, 0x05, 0x05, 0x00, 0x03, 0x07, 0x01, 0x01
        /*0010*/ 	.byte	0x02, 0x03, 0x00, 0x00, 0x02, 0x06, 0x01, 0x00, 0x04, 0x0b, 0x08, 0x00, 0x09, 0x00, 0x00, 0x00
        /*0020*/ 	.byte	0x00, 0x00, 0x00, 0x00


//--------------------- .nv.info.hello_kernel     --------------------------
	.section	.nv.info.hello_kernel,"",@"SHT_CUDA_INFO"
	.sectionflags	@""
	.align	4


	//----- nvinfo : EIATTR_CUDA_API_VERSION
	.align		4
        /*0000*/ 	.byte	0x04, 0x37
        /*0002*/ 	.short	(.L_7 - .L_6)
.L_6:
        /*0004*/ 	.word	0x00000082


	//----- nvinfo : EIATTR_KPARAM_INFO
	.align		4
.L_7:
        /*0008*/ 	.byte	0x04, 0x17
        /*000a*/ 	.short	(.L_9 - .L_8)
.L_8:
        /*000c*/ 	.word	0x00000000
        /*0010*/ 	.short	0x0002
        /*0012*/ 	.short	0x000c
        /*0014*/ 	.byte	0x00, 0xf0, 0x11, 0x00


	//----- nvinfo : EIATTR_KPARAM_INFO
	.align		4
.L_9:
        /*0018*/ 	.byte	0x04, 0x17
        /*001a*/ 	.short	(.L_11 - .L_10)
.L_10:
        /*001c*/ 	.word	0x00000000
        /*0020*/ 	.short	0x0001
        /*0022*/ 	.short	0x0008
        /*0024*/ 	.byte	0x00, 0xf0, 0x11, 0x00


	//----- nvinfo : EIATTR_KPARAM_INFO
	.align		4
.L_11:
        /*0028*/ 	.byte	0x04, 0x17
        /*002a*/ 	.short	(.L_13 - .L_12)
.L_12:
        /*002c*/ 	.word	0x00000000
        /*0030*/ 	.short	0x0000
        /*0032*/ 	.short	0x0000
        /*0034*/ 	.byte	0x00, 0xf5, 0x21, 0x00


	//----- nvinfo : EIATTR_SPARSE_MMA_MASK
	.align		4
.L_13:
        /*0038*/ 	.byte	0x03, 0x50
        /*003a*/ 	.short	0x0000


	//----- nvinfo : EIATTR_MAXREG_COUNT
	.align		4
        /*003c*/ 	.byte	0x03, 0x1b
        /*003e*/ 	.short	0x00ff


	//----- nvinfo : EIATTR_MERCURY_ISA_VERSION
	.align		4
        /*0040*/ 	.byte	0x03, 0x5f
        /*0042*/ 	.short	0x0101


	//----- nvinfo : EIATTR_VRC_CTA_INIT_COUNT
	.align		4
        /*0044*/ 	.byte	0x02, 0x4a
	.zero		1
	.zero		1


	//----- nvinfo : EIATTR_EXIT_INSTR_OFFSETS
	.align		4
        /*0048*/ 	.byte	0x04, 0x1c
        /*004a*/ 	.short	(.L_15 - .L_14)


	//   ....[0]....
.L_14:
        /*004c*/ 	.word	0x00000070


	//   ....[1]....
        /*0050*/ 	.word	0x000000e0


	//----- nvinfo : EIATTR_CBANK_PARAM_SIZE
	.align		4
.L_15:
        /*0054*/ 	.byte	0x03, 0x19
        /*0056*/ 	.short	0x0010


	//----- nvinfo : EIATTR_PARAM_CBANK
	.align		4
        /*0058*/ 	.byte	0x04, 0x0a
        /*005a*/ 	.short	(.L_17 - .L_16)
	.align		4
.L_16:
        /*005c*/ 	.word	index@(.nv.constant0.hello_kernel)
        /*0060*/ 	.short	0x0380
        /*0062*/ 	.short	0x0010


	//----- nvinfo : EIATTR_SW_WAR
	.align		4
.L_17:
        /*0064*/ 	.byte	0x04, 0x36
        /*0066*/ 	.short	(.L_19 - .L_18)
.L_18:
        /*0068*/ 	.word	0x00000008
.L_19:


//--------------------- .nv.callgraph             --------------------------
	.section	.nv.callgraph,"",@"SHT_CUDA_CALLGRAPH"
	.align	4
	.sectionentsize	8
	.align		4
        /*0000*/ 	.word	0x00000000
	.align		4
        /*0004*/ 	.word	0xffffffff
	.align		4
        /*0008*/ 	.word	0x00000000
	.align		4
        /*000c*/ 	.word	0xfffffffe
	.align		4
        /*0010*/ 	.word	0x00000000
	.align		4
        /*0014*/ 	.word	0xfffffffd
	.align		4
        /*0018*/ 	.word	0x00000000
	.align		4
        /*001c*/ 	.word	0xfffffffc


//--------------------- .text.hello_kernel        --------------------------
	.section	.text.hello_kernel,"ax",@progbits
	.align	128
        .global         hello_kernel
        .type           hello_kernel,@function
        .size           hello_kernel,(.L_x_1 - hello_kernel)
        .other          hello_kernel,@"STO_CUDA_ENTRY STV_DEFAULT"
hello_kernel:
.text.hello_kernel:
[----:B------:R-:W-:Y:S01]  /*0000*/  LDC R1, c[0x0][0x37c] ;  /* 0x0000df00ff017b82 */ /* 0x000fe20000000800 */
[----:B------:R-:W0:Y:S07]  /*0010*/  S2R R0, SR_TID.X ;  /* 0x0000000000007919 */ /* 0x000e2e0000002100 */
[----:B------:R-:W0:Y:S01]  /*0020*/  S2UR UR4, SR_CTAID.X ;  /* 0x00000000000479c3 */ /* 0x000e220000002500 */
[----:B------:R-:W1:Y:S07]  /*0030*/  LDCU UR5, c[0x0][0x388] ;  /* 0x00007100ff0577ac */ /* 0x000e6e0008000800 */
[----:B------:R-:W0:Y:S02]  /*0040*/  LDC R5, c[0x0][0x360] ;  /* 0x0000d800ff057b82 */ /* 0x000e240000000800 */
[----:B0-----:R-:W-:-:S05]  /*0050*/  IMAD R5, R5, UR4, R0 ;  /* 0x0000000405057c24 */ /* 0x001fca000f8e0200 */
[----:B-1----:R-:W-:-:S13]  /*0060*/  ISETP.GE.U32.AND P0, PT, R5, UR5, PT ;  /* 0x0000000505007c0c */ /* 0x002fda000bf06070 */
[----:B------:R-:W-:Y:S05]  /*0070*/  @P0 EXIT ;  /* 0x000000000000094d */ /* 0x000fea0003800000 */
[----:B------:R-:W0:Y:S01]  /*0080*/  LDC.64 R2, c[0x0][0x380] ;  /* 0x0000e000ff027b82 */ /* 0x000e220000000a00 */
[----:B------:R-:W1:Y:S01]  /*0090*/  LDCU UR6, c[0x0][0x38c] ;  /* 0x00007180ff0677ac */ /* 0x000e620008000800 */
[----:B------:R-:W2:Y:S01]  /*00a0*/  LDCU.64 UR4, c[0x0][0x358] ;  /* 0x00006b00ff0477ac */ /* 0x000ea20008000a00 */
[C---:B0-----:R-:W-:Y:S01]  /*00b0*/  IMAD.WIDE.U32 R2, R5.reuse, 0x4, R2 ;  /* 0x0000000405027825 */ /* 0x041fe200078e0002 */
[----:B-1----:R-:W-:-:S05]  /*00c0*/  LOP3.LUT R5, R5, UR6, RZ, 0x3c, !PT ;  /* 0x0000000605057c12 */ /* 0x002fca000f8e3cff */
[----:B--2---:R-:W-:Y:S01]  /*00d0*/  STG.E desc[UR4][R2.64], R5 ;  /* 0x0000000502007986 */ /* 0x004fe2000c101904 */
[----:B------:R-:W-:Y:S05]  /*00e0*/  EXIT ;  /* 0x000000000000794d */ /* 0x000fea0003800000 */
.L_x_0:
[----:B------:R-:W-:-:S00]  /*00f0*/  BRA `(.L_x_0) ;  /* 0xfffffffc00fc7947 */ /* 0x000fc0000383ffff */
[----:B------:R-:W-:-:S00]  /*0100*/  NOP ;  /* 0x0000000000007918 */ /* 0x000fc00000000000 */
[----:B------:R-:W-:-:S00]  /*0110*/  NOP ;  /* 0x0000000000007918 */ /* 0x000fc00000000000 */
[----:B------:R-:W-:-:S00]  /*0120*/  NOP ;  /* 0x0000000000007918 */ /* 0x000fc00000000000 */
[----:B------:R-:W-:-:S00]  /*0130*/  NOP ;  /* 0x0000000000007918 */ /* 0x000fc00000000000 */
[----:B------:R-:W-:-:S00]  /*0140*/  NOP ;  /* 0x0000000000007918 */ /* 0x000fc00000000000 */
[----:B------:R-:W-:-:S00]  /*0150*/  NOP ;  /* 0x0000000000007918 */ /* 0x000fc00000000000 */
[----:B------:R-:W-:-:S00]  /*0160*/  NOP ;  /* 0x0000000000007918 */ /* 0x000fc00000000000 */
[----:B------:R-:W-:-:S00]  /*0170*/  NOP ;  /* 0x0000000000007918 */ /* 0x000fc00000000000 */
.L_x_1:


//--------------------- .nv.shared.reserved.0     --------------------------
	.section	.nv.shared.reserved.0,"aw",@nobits
	.weak		__nv_reservedSMEM_offset_0_alias
	.size		__nv_reservedSMEM_offset_0_alias, 0, 64
	.other		__nv_reservedSMEM_offset_0_alias,@"STO_CUDA_RESERVED_SHARED STV_DEFAULT"
__nv_reservedSMEM_offset_0_alias:
	.zero		0
	.zero		64


//--------------------- .nv.constant0.hello_kernel --------------------------
	.section	.nv.constant0.hello_kernel,"a",@progbits
	.sectionflags	@""
	.align	4
.nv.constant0.hello_kernel:
	.zero		912


//--------------------- SYMBOLS --------------------------

	.type		.nv.reservedSmem.offset0,@object
	.size		.nv.reservedSmem.offset0,0x4
